//
// Generated by NVIDIA NVVM Compiler
//
// Compiler Build ID: CL-36424714
// Cuda compilation tools, release 13.0, V13.0.88
// Based on NVVM 20.0.0
//

.version 9.0
.target sm_100
.address_size 64

	// .globl	_Z16tensorNonZeroI64PlS_l

.visible .entry _Z16tensorNonZeroI64PlS_l(
	.param .u64 .ptr .align 1 _Z16tensorNonZeroI64PlS_l_param_0,
	.param .u64 .ptr .align 1 _Z16tensorNonZeroI64PlS_l_param_1,
	.param .u64 _Z16tensorNonZeroI64PlS_l_param_2
)
{
	.reg .pred 	%p<41>;
	.reg .b32 	%r<105>;
	.reg .b64 	%rd<197>;

	ld.param.u64 	%rd34, [_Z16tensorNonZeroI64PlS_l_param_0];
	ld.param.u64 	%rd35, [_Z16tensorNonZeroI64PlS_l_param_1];
	ld.param.u64 	%rd33, [_Z16tensorNonZeroI64PlS_l_param_2];
	cvta.to.global.u64 	%rd1, %rd35;
	cvta.to.global.u64 	%rd2, %rd34;
	mov.u32 	%r64, %ntid.x;
	mov.u32 	%r65, %ctaid.x;
	mul.lo.s32 	%r66, %r64, %r65;
	mov.u32 	%r67, %tid.x;
	neg.s32 	%r68, %r67;
	setp.ne.s32 	%p1, %r66, %r68;
	setp.lt.s64 	%p2, %rd33, 1;
	or.pred  	%p3, %p1, %p2;
	@%p3 bra 	$L__BB0_70;
	and.b64  	%rd3, %rd33, 15;
	setp.lt.u64 	%p4, %rd33, 16;
	mov.b32 	%r72, 0;
	mov.b64 	%rd193, 0;
	@%p4 bra 	$L__BB0_36;
	and.b64  	%rd193, %rd33, 9223372036854775792;
	add.s64 	%rd189, %rd2, 64;
	mov.b32 	%r72, 0;
	mov.b64 	%rd190, 15;
	mov.u64 	%rd191, %rd193;
$L__BB0_3:
	.pragma "nounroll";
	ld.global.u64 	%rd38, [%rd189+-64];
	setp.eq.s64 	%p5, %rd38, 0;
	@%p5 bra 	$L__BB0_5;
	mul.wide.s32 	%rd39, %r72, 8;
	add.s64 	%rd40, %rd1, %rd39;
	add.s64 	%rd41, %rd190, -15;
	st.global.u64 	[%rd40], %rd41;
	add.s32 	%r72, %r72, 1;
$L__BB0_5:
	ld.global.u64 	%rd42, [%rd189+-56];
	setp.eq.s64 	%p6, %rd42, 0;
	@%p6 bra 	$L__BB0_7;
	add.s64 	%rd43, %rd190, -14;
	mul.wide.s32 	%rd44, %r72, 8;
	add.s64 	%rd45, %rd1, %rd44;
	st.global.u64 	[%rd45], %rd43;
	add.s32 	%r72, %r72, 1;
$L__BB0_7:
	ld.global.u64 	%rd46, [%rd189+-48];
	setp.eq.s64 	%p7, %rd46, 0;
	@%p7 bra 	$L__BB0_9;
	add.s64 	%rd47, %rd190, -13;
	mul.wide.s32 	%rd48, %r72, 8;
	add.s64 	%rd49, %rd1, %rd48;
	st.global.u64 	[%rd49], %rd47;
	add.s32 	%r72, %r72, 1;
$L__BB0_9:
	ld.global.u64 	%rd50, [%rd189+-40];
	setp.eq.s64 	%p8, %rd50, 0;
	@%p8 bra 	$L__BB0_11;
	add.s64 	%rd51, %rd190, -12;
	mul.wide.s32 	%rd52, %r72, 8;
	add.s64 	%rd53, %rd1, %rd52;
	st.global.u64 	[%rd53], %rd51;
	add.s32 	%r72, %r72, 1;
$L__BB0_11:
	ld.global.u64 	%rd54, [%rd189+-32];
	setp.eq.s64 	%p9, %rd54, 0;
	@%p9 bra 	$L__BB0_13;
	add.s64 	%rd55, %rd190, -11;
	mul.wide.s32 	%rd56, %r72, 8;
	add.s64 	%rd57, %rd1, %rd56;
	st.global.u64 	[%rd57], %rd55;
	add.s32 	%r72, %r72, 1;
$L__BB0_13:
	ld.global.u64 	%rd58, [%rd189+-24];
	setp.eq.s64 	%p10, %rd58, 0;
	@%p10 bra 	$L__BB0_15;
	add.s64 	%rd59, %rd190, -10;
	mul.wide.s32 	%rd60, %r72, 8;
	add.s64 	%rd61, %rd1, %rd60;
	st.global.u64 	[%rd61], %rd59;
	add.s32 	%r72, %r72, 1;
$L__BB0_15:
	ld.global.u64 	%rd62, [%rd189+-16];
	setp.eq.s64 	%p11, %rd62, 0;
	@%p11 bra 	$L__BB0_17;
	add.s64 	%rd63, %rd190, -9;
	mul.wide.s32 	%rd64, %r72, 8;
	add.s64 	%rd65, %rd1, %rd64;
	st.global.u64 	[%rd65], %rd63;
	add.s32 	%r72, %r72, 1;
$L__BB0_17:
	ld.global.u64 	%rd66, [%rd189+-8];
	setp.eq.s64 	%p12, %rd66, 0;
	@%p12 bra 	$L__BB0_19;
	add.s64 	%rd67, %rd190, -8;
	mul.wide.s32 	%rd68, %r72, 8;
	add.s64 	%rd69, %rd1, %rd68;
	st.global.u64 	[%rd69], %rd67;
	add.s32 	%r72, %r72, 1;
$L__BB0_19:
	ld.global.u64 	%rd70, [%rd189];
	setp.eq.s64 	%p13, %rd70, 0;
	@%p13 bra 	$L__BB0_21;
	add.s64 	%rd71, %rd190, -7;
	mul.wide.s32 	%rd72, %r72, 8;
	add.s64 	%rd73, %rd1, %rd72;
	st.global.u64 	[%rd73], %rd71;
	add.s32 	%r72, %r72, 1;
$L__BB0_21:
	ld.global.u64 	%rd74, [%rd189+8];
	setp.eq.s64 	%p14, %rd74, 0;
	@%p14 bra 	$L__BB0_23;
	add.s64 	%rd75, %rd190, -6;
	mul.wide.s32 	%rd76, %r72, 8;
	add.s64 	%rd77, %rd1, %rd76;
	st.global.u64 	[%rd77], %rd75;
	add.s32 	%r72, %r72, 1;
$L__BB0_23:
	ld.global.u64 	%rd78, [%rd189+16];
	setp.eq.s64 	%p15, %rd78, 0;
	@%p15 bra 	$L__BB0_25;
	add.s64 	%rd79, %rd190, -5;
	mul.wide.s32 	%rd80, %r72, 8;
	add.s64 	%rd81, %rd1, %rd80;
	st.global.u64 	[%rd81], %rd79;
	add.s32 	%r72, %r72, 1;
$L__BB0_25:
	ld.global.u64 	%rd82, [%rd189+24];
	setp.eq.s64 	%p16, %rd82, 0;
	@%p16 bra 	$L__BB0_27;
	add.s64 	%rd83, %rd190, -4;
	mul.wide.s32 	%rd84, %r72, 8;
	add.s64 	%rd85, %rd1, %rd84;
	st.global.u64 	[%rd85], %rd83;
	add.s32 	%r72, %r72, 1;
$L__BB0_27:
	ld.global.u64 	%rd86, [%rd189+32];
	setp.eq.s64 	%p17, %rd86, 0;
	@%p17 bra 	$L__BB0_29;
	add.s64 	%rd87, %rd190, -3;
	mul.wide.s32 	%rd88, %r72, 8;
	add.s64 	%rd89, %rd1, %rd88;
	st.global.u64 	[%rd89], %rd87;
	add.s32 	%r72, %r72, 1;
$L__BB0_29:
	ld.global.u64 	%rd90, [%rd189+40];
	setp.eq.s64 	%p18, %rd90, 0;
	@%p18 bra 	$L__BB0_31;
	add.s64 	%rd91, %rd190, -2;
	mul.wide.s32 	%rd92, %r72, 8;
	add.s64 	%rd93, %rd1, %rd92;
	st.global.u64 	[%rd93], %rd91;
	add.s32 	%r72, %r72, 1;
$L__BB0_31:
	ld.global.u64 	%rd94, [%rd189+48];
	setp.eq.s64 	%p19, %rd94, 0;
	@%p19 bra 	$L__BB0_33;
	add.s64 	%rd95, %rd190, -1;
	mul.wide.s32 	%rd96, %r72, 8;
	add.s64 	%rd97, %rd1, %rd96;
	st.global.u64 	[%rd97], %rd95;
	add.s32 	%r72, %r72, 1;
$L__BB0_33:
	ld.global.u64 	%rd98, [%rd189+56];
	setp.eq.s64 	%p20, %rd98, 0;
	@%p20 bra 	$L__BB0_35;
	mul.wide.s32 	%rd99, %r72, 8;
	add.s64 	%rd100, %rd1, %rd99;
	st.global.u64 	[%rd100], %rd190;
	add.s32 	%r72, %r72, 1;
$L__BB0_35:
	add.s64 	%rd191, %rd191, -16;
	add.s64 	%rd190, %rd190, 16;
	add.s64 	%rd189, %rd189, 128;
	setp.ne.s64 	%p21, %rd191, 0;
	@%p21 bra 	$L__BB0_3;
$L__BB0_36:
	setp.eq.s64 	%p22, %rd3, 0;
	@%p22 bra 	$L__BB0_70;
	and.b64  	%rd13, %rd33, 7;
	setp.lt.u64 	%p23, %rd3, 8;
	@%p23 bra 	$L__BB0_55;
	shl.b64 	%rd101, %rd193, 3;
	add.s64 	%rd102, %rd2, %rd101;
	ld.global.u64 	%rd103, [%rd102];
	setp.eq.s64 	%p24, %rd103, 0;
	@%p24 bra 	$L__BB0_40;
	mul.wide.s32 	%rd104, %r72, 8;
	add.s64 	%rd105, %rd1, %rd104;
	st.global.u64 	[%rd105], %rd193;
	add.s32 	%r72, %r72, 1;
$L__BB0_40:
	add.s64 	%rd106, %rd193, 1;
	and.b64  	%rd14, %rd106, 4294967295;
	shl.b64 	%rd107, %rd106, 3;
	and.b64  	%rd108, %rd107, 34359738360;
	add.s64 	%rd109, %rd2, %rd108;
	ld.global.u64 	%rd110, [%rd109];
	setp.eq.s64 	%p25, %rd110, 0;
	@%p25 bra 	$L__BB0_42;
	mul.wide.s32 	%rd111, %r72, 8;
	add.s64 	%rd112, %rd1, %rd111;
	st.global.u64 	[%rd112], %rd14;
	add.s32 	%r72, %r72, 1;
$L__BB0_42:
	add.s64 	%rd113, %rd193, 2;
	and.b64  	%rd15, %rd113, 4294967295;
	shl.b64 	%rd114, %rd113, 3;
	and.b64  	%rd115, %rd114, 34359738360;
	add.s64 	%rd116, %rd2, %rd115;
	ld.global.u64 	%rd117, [%rd116];
	setp.eq.s64 	%p26, %rd117, 0;
	@%p26 bra 	$L__BB0_44;
	mul.wide.s32 	%rd118, %r72, 8;
	add.s64 	%rd119, %rd1, %rd118;
	st.global.u64 	[%rd119], %rd15;
	add.s32 	%r72, %r72, 1;
$L__BB0_44:
	add.s64 	%rd120, %rd193, 3;
	and.b64  	%rd16, %rd120, 4294967295;
	shl.b64 	%rd121, %rd120, 3;
	and.b64  	%rd122, %rd121, 34359738360;
	add.s64 	%rd123, %rd2, %rd122;
	ld.global.u64 	%rd124, [%rd123];
	setp.eq.s64 	%p27, %rd124, 0;
	@%p27 bra 	$L__BB0_46;
	mul.wide.s32 	%rd125, %r72, 8;
	add.s64 	%rd126, %rd1, %rd125;
	st.global.u64 	[%rd126], %rd16;
	add.s32 	%r72, %r72, 1;
$L__BB0_46:
	add.s64 	%rd127, %rd193, 4;
	and.b64  	%rd17, %rd127, 4294967295;
	shl.b64 	%rd128, %rd127, 3;
	and.b64  	%rd129, %rd128, 34359738360;
	add.s64 	%rd130, %rd2, %rd129;
	ld.global.u64 	%rd131, [%rd130];
	setp.eq.s64 	%p28, %rd131, 0;
	@%p28 bra 	$L__BB0_48;
	mul.wide.s32 	%rd132, %r72, 8;
	add.s64 	%rd133, %rd1, %rd132;
	st.global.u64 	[%rd133], %rd17;
	add.s32 	%r72, %r72, 1;
$L__BB0_48:
	add.s64 	%rd134, %rd193, 5;
	and.b64  	%rd18, %rd134, 4294967295;
	shl.b64 	%rd135, %rd134, 3;
	and.b64  	%rd136, %rd135, 34359738360;
	add.s64 	%rd137, %rd2, %rd136;
	ld.global.u64 	%rd138, [%rd137];
	setp.eq.s64 	%p29, %rd138, 0;
	@%p29 bra 	$L__BB0_50;
	mul.wide.s32 	%rd139, %r72, 8;
	add.s64 	%rd140, %rd1, %rd139;
	st.global.u64 	[%rd140], %rd18;
	add.s32 	%r72, %r72, 1;
$L__BB0_50:
	add.s64 	%rd141, %rd193, 6;
	and.b64  	%rd19, %rd141, 4294967295;
	shl.b64 	%rd142, %rd141, 3;
	and.b64  	%rd143, %rd142, 34359738360;
	add.s64 	%rd144, %rd2, %rd143;
	ld.global.u64 	%rd145, [%rd144];
	setp.eq.s64 	%p30, %rd145, 0;
	@%p30 bra 	$L__BB0_52;
	mul.wide.s32 	%rd146, %r72, 8;
	add.s64 	%rd147, %rd1, %rd146;
	st.global.u64 	[%rd147], %rd19;
	add.s32 	%r72, %r72, 1;
$L__BB0_52:
	add.s64 	%rd148, %rd193, 7;
	and.b64  	%rd20, %rd148, 4294967295;
	shl.b64 	%rd149, %rd148, 3;
	and.b64  	%rd150, %rd149, 34359738360;
	add.s64 	%rd151, %rd2, %rd150;
	ld.global.u64 	%rd152, [%rd151];
	setp.eq.s64 	%p31, %rd152, 0;
	@%p31 bra 	$L__BB0_54;
	mul.wide.s32 	%rd153, %r72, 8;
	add.s64 	%rd154, %rd1, %rd153;
	st.global.u64 	[%rd154], %rd20;
	add.s32 	%r72, %r72, 1;
$L__BB0_54:
	add.s64 	%rd155, %rd193, 8;
	and.b64  	%rd193, %rd155, 4294967295;
$L__BB0_55:
	setp.eq.s64 	%p32, %rd13, 0;
	@%p32 bra 	$L__BB0_70;
	and.b64  	%rd195, %rd33, 3;
	setp.lt.u64 	%p33, %rd13, 4;
	@%p33 bra 	$L__BB0_66;
	shl.b64 	%rd156, %rd193, 3;
	add.s64 	%rd157, %rd2, %rd156;
	ld.global.u64 	%rd158, [%rd157];
	setp.eq.s64 	%p34, %rd158, 0;
	@%p34 bra 	$L__BB0_59;
	mul.wide.s32 	%rd159, %r72, 8;
	add.s64 	%rd160, %rd1, %rd159;
	st.global.u64 	[%rd160], %rd193;
	add.s32 	%r72, %r72, 1;
$L__BB0_59:
	add.s64 	%rd161, %rd193, 1;
	and.b64  	%rd24, %rd161, 4294967295;
	shl.b64 	%rd162, %rd161, 3;
	and.b64  	%rd163, %rd162, 34359738360;
	add.s64 	%rd164, %rd2, %rd163;
	ld.global.u64 	%rd165, [%rd164];
	setp.eq.s64 	%p35, %rd165, 0;
	@%p35 bra 	$L__BB0_61;
	mul.wide.s32 	%rd166, %r72, 8;
	add.s64 	%rd167, %rd1, %rd166;
	st.global.u64 	[%rd167], %rd24;
	add.s32 	%r72, %r72, 1;
$L__BB0_61:
	add.s64 	%rd168, %rd193, 2;
	and.b64  	%rd25, %rd168, 4294967295;
	shl.b64 	%rd169, %rd168, 3;
	and.b64  	%rd170, %rd169, 34359738360;
	add.s64 	%rd171, %rd2, %rd170;
	ld.global.u64 	%rd172, [%rd171];
	setp.eq.s64 	%p36, %rd172, 0;
	@%p36 bra 	$L__BB0_63;
	mul.wide.s32 	%rd173, %r72, 8;
	add.s64 	%rd174, %rd1, %rd173;
	st.global.u64 	[%rd174], %rd25;
	add.s32 	%r72, %r72, 1;
$L__BB0_63:
	add.s64 	%rd175, %rd193, 3;
	and.b64  	%rd26, %rd175, 4294967295;
	shl.b64 	%rd176, %rd175, 3;
	and.b64  	%rd177, %rd176, 34359738360;
	add.s64 	%rd178, %rd2, %rd177;
	ld.global.u64 	%rd179, [%rd178];
	setp.eq.s64 	%p37, %rd179, 0;
	@%p37 bra 	$L__BB0_65;
	mul.wide.s32 	%rd180, %r72, 8;
	add.s64 	%rd181, %rd1, %rd180;
	st.global.u64 	[%rd181], %rd26;
	add.s32 	%r72, %r72, 1;
$L__BB0_65:
	add.s64 	%rd182, %rd193, 4;
	and.b64  	%rd193, %rd182, 4294967295;
$L__BB0_66:
	setp.eq.s64 	%p38, %rd195, 0;
	@%p38 bra 	$L__BB0_70;
$L__BB0_67:
	.pragma "nounroll";
	shl.b64 	%rd183, %rd193, 3;
	add.s64 	%rd184, %rd2, %rd183;
	ld.global.u64 	%rd185, [%rd184];
	setp.eq.s64 	%p39, %rd185, 0;
	@%p39 bra 	$L__BB0_69;
	mul.wide.s32 	%rd186, %r72, 8;
	add.s64 	%rd187, %rd1, %rd186;
	st.global.u64 	[%rd187], %rd193;
	add.s32 	%r72, %r72, 1;
$L__BB0_69:
	add.s64 	%rd188, %rd193, 1;
	and.b64  	%rd193, %rd188, 4294967295;
	add.s64 	%rd195, %rd195, -1;
	setp.ne.s64 	%p40, %rd195, 0;
	@%p40 bra 	$L__BB0_67;
$L__BB0_70:
	ret;

}


// ===== COMPILED SASS (sm_100) =====

	.target	sm_100

	.elftype	@"ET_EXEC"


//--------------------- .note.nv.tkinfo           --------------------------
	.section	.note.nv.tkinfo,"",@"SHT_NOTE"
	.sectionflags	@"SHF_NOTE_NV_TKINFO"
	.tkinfo
        /*0018*/ 	.word	0x00000002
        /*0030*/ 	.string	""
        /*0030*/ 	.string	"ptxas"
        /*0030*/ 	.string	"Cuda compilation tools, release 13.0, V13.0.88"
        /*0030*/ 	.string	"Build cuda_13.0.r13.0/compiler.36424714_0"
        /*0030*/ 	.string	"-arch sm_100 -m 64 "



//--------------------- .note.nv.cuinfo           --------------------------
	.section	.note.nv.cuinfo,"",@"SHT_NOTE"
	.sectionflags	@"SHF_NOTE_NV_CUINFO"
        /*0018*/ 	.short	0x0002
        /*001a*/ 	.short	0x0064
        /*001c*/ 	.short	0x0082
	.zero		2


//--------------------- .nv.info                  --------------------------
	.section	.nv.info,"",@"SHT_CUDA_INFO"
	.align	4


	//----- nvinfo : EIATTR_REGCOUNT
	.align		4
        /*0000*/ 	.byte	0x04, 0x2f
        /*0002*/ 	.short	(.L_1 - .L_0)
	.align		4
.L_0:
        /*0004*/ 	.word	index@(_Z16tensorNonZeroI64PlS_l)
        /*0008*/ 	.word	0x0000001a


	//----- nvinfo : EIATTR_FRAME_SIZE
	.align		4
.L_1:
        /*000c*/ 	.byte	0x04, 0x11
        /*000e*/ 	.short	(.L_3 - .L_2)
	.align		4
.L_2:
        /*0010*/ 	.word	index@(_Z16tensorNonZeroI64PlS_l)
        /*0014*/ 	.word	0x00000000


	//----- nvinfo : EIATTR_MIN_STACK_SIZE
	.align		4
.L_3:
        /*0018*/ 	.byte	0x04, 0x12
        /*001a*/ 	.short	(.L_5 - .L_4)
	.align		4
.L_4:
        /*001c*/ 	.word	index@(_Z16tensorNonZeroI64PlS_l)
        /*0020*/ 	.word	0x00000000
.L_5:


//--------------------- .nv.compat                --------------------------
	.section	.nv.compat,"",@"SHT_CUDA_COMPAT_INFO"
	.align	4
        /*0000*/ 	.byte	0x02, 0x09, 0x00, 0x00, 0x02, 0x02, 0x01, 0x00, 0x02, 0x05, 0x05, 0x00, 0x03, 0x07, 0x01, 0x01
        /*0010*/ 	.byte	0x02, 0x03, 0x00, 0x00, 0x02, 0x06, 0x01, 0x00, 0x04, 0x0b, 0x08, 0x00, 0x09, 0x00, 0x00, 0x00
        /*0020*/ 	.byte	0x00, 0x00, 0x00, 0x00


//--------------------- .nv.info._Z16tensorNonZeroI64PlS_l --------------------------
	.section	.nv.info._Z16tensorNonZeroI64PlS_l,"",@"SHT_CUDA_INFO"
	.sectionflags	@""
	.align	4


	//----- nvinfo : EIATTR_CUDA_API_VERSION
	.align		4
        /*0000*/ 	.byte	0x04, 0x37
        /*0002*/ 	.short	(.L_7 - .L_6)
.L_6:
        /*0004*/ 	.word	0x00000082


	//----- nvinfo : EIATTR_KPARAM_INFO
	.align		4
.L_7:
        /*0008*/ 	.byte	0x04, 0x17
        /*000a*/ 	.short	(.L_9 - .L_8)
.L_8:
        /*000c*/ 	.word	0x00000000
        /*0010*/ 	.short	0x0002
        /*0012*/ 	.short	0x0010
        /*0014*/ 	.byte	0x00, 0xf0, 0x21, 0x00


	//----- nvinfo : EIATTR_KPARAM_INFO
	.align		4
.L_9:
        /*0018*/ 	.byte	0x04, 0x17
        /*001a*/ 	.short	(.L_11 - .L_10)
.L_10:
        /*001c*/ 	.word	0x00000000
        /*0020*/ 	.short	0x0001
        /*0022*/ 	.short	0x0008
        /*0024*/ 	.byte	0x00, 0xf5, 0x21, 0x00


	//----- nvinfo : EIATTR_KPARAM_INFO
	.align		4
.L_11:
        /*0028*/ 	.byte	0x04, 0x17
        /*002a*/ 	.short	(.L_13 - .L_12)
.L_12:
        /*002c*/ 	.word	0x00000000
        /*0030*/ 	.short	0x0000
        /*0032*/ 	.short	0x0000
        /*0034*/ 	.byte	0x00, 0xf5, 0x21, 0x00


	//----- nvinfo : EIATTR_SPARSE_MMA_MASK
	.align		4
.L_13:
        /*0038*/ 	.byte	0x03, 0x50
        /*003a*/ 	.short	0x0000


	//----- nvinfo : EIATTR_MAXREG_COUNT
	.align		4
        /*003c*/ 	.byte	0x03, 0x1b
        /*003e*/ 	.short	0x00ff


	//----- nvinfo : EIATTR_MERCURY_ISA_VERSION
	.align		4
        /*0040*/ 	.byte	0x03, 0x5f
        /*0042*/ 	.short	0x0101


	//----- nvinfo : EIATTR_VRC_CTA_INIT_COUNT
	.align		4
        /*0044*/ 	.byte	0x02, 0x4a
	.zero		1
	.zero		1


	//----- nvinfo : EIATTR_EXIT_INSTR_OFFSETS
	.align		4
        /*0048*/ 	.byte	0x04, 0x1c
        /*004a*/ 	.short	(.L_15 - .L_14)


	//   ....[0]....
.L_14:
        /*004c*/ 	.word	0x000000a0


	//   ....[1]....
        /*0050*/ 	.word	0x00000b90


	//   ....[2]....
        /*0054*/ 	.word	0x000013d0


	//   ....[3]....
        /*0058*/ 	.word	0x00001820


	//   ....[4]....
        /*005c*/ 	.word	0x00001950


	//----- nvinfo : EIATTR_CBANK_PARAM_SIZE
	.align		4
.L_15:
        /*0060*/ 	.byte	0x03, 0x19
        /*0062*/ 	.short	0x0018


	//----- nvinfo : EIATTR_PARAM_CBANK
	.align		4
        /*0064*/ 	.byte	0x04, 0x0a
        /*0066*/ 	.short	(.L_17 - .L_16)
	.align		4
.L_16:
        /*0068*/ 	.word	index@(.nv.constant0._Z16tensorNonZeroI64PlS_l)
        /*006c*/ 	.short	0x0380
        /*006e*/ 	.short	0x0018


	//----- nvinfo : EIATTR_SW_WAR
	.align		4
.L_17:
        /*0070*/ 	.byte	0x04, 0x36
        /*0072*/ 	.short	(.L_19 - .L_18)
.L_18:
        /*0074*/ 	.word	0x00000008
.L_19:


//--------------------- .nv.callgraph             --------------------------
	.section	.nv.callgraph,"",@"SHT_CUDA_CALLGRAPH"
	.align	4
	.sectionentsize	8
	.align		4
        /*0000*/ 	.word	0x00000000
	.align		4
        /*0004*/ 	.word	0xffffffff
	.align		4
        /*0008*/ 	.word	0x00000000
	.align		4
        /*000c*/ 	.word	0xfffffffe
	.align		4
        /*0010*/ 	.word	0x00000000
	.align		4
        /*0014*/ 	.word	0xfffffffd
	.align		4
        /*0018*/ 	.word	0x00000000
	.align		4
        /*001c*/ 	.word	0xfffffffc


//--------------------- .text._Z16tensorNonZeroI64PlS_l --------------------------
	.section	.text._Z16tensorNonZeroI64PlS_l,"ax",@progbits
	.align	128
        .global         _Z16tensorNonZeroI64PlS_l
        .type           _Z16tensorNonZeroI64PlS_l,@function
        .size           _Z16tensorNonZeroI64PlS_l,(.L_x_6 - _Z16tensorNonZeroI64PlS_l)
        .other          _Z16tensorNonZeroI64PlS_l,@"STO_CUDA_ENTRY STV_DEFAULT"
_Z16tensorNonZeroI64PlS_l:
.text._Z16tensorNonZeroI64PlS_l:
[----:B------:R-:W-:Y:S01]  /*0000*/  LDC R1, c[0x0][0x37c] ;  /* 0x0000df00ff017b82 */ /* 0x000fe20000000800 */
[----:B------:R-:W0:Y:S07]  /*0010*/  S2R R0, SR_TID.X ;  /* 0x0000000000007919 */ /* 0x000e2e0000002100 */
[----:B------:R-:W1:Y:S01]  /*0020*/  LDC.64 R4, c[0x0][0x390] ;  /* 0x0000e400ff047b82 */ /* 0x000e620000000a00 */
[----:B------:R-:W2:Y:S07]  /*0030*/  LDCU UR4, c[0x0][0x360] ;  /* 0x00006c00ff0477ac */ /* 0x000eae0008000800 */
[----:B------:R-:W2:Y:S01]  /*0040*/  S2UR UR5, SR_CTAID.X ;  /* 0x00000000000579c3 */ /* 0x000ea20000002500 */
[----:B-1----:R-:W-:-:S04]  /*0050*/  ISETP.GE.U32.AND P0, PT, R4, 0x1, PT ;  /* 0x000000010400780c */ /* 0x002fc80003f06070 */
[----:B------:R-:W-:Y:S01]  /*0060*/  ISETP.GE.AND.EX P0, PT, R5, RZ, PT, P0 ;  /* 0x000000ff0500720c */ /* 0x000fe20003f06300 */
[----:B0-----:R-:W-:Y:S01]  /*0070*/  IMAD.MOV R0, RZ, RZ, -R0 ;  /* 0x000000ffff007224 */ /* 0x001fe200078e0a00 */
[----:B--2---:R-:W-:-:S06]  /*0080*/  UIMAD UR4, UR4, UR5, URZ ;  /* 0x00000005040472a4 */ /* 0x004fcc000f8e02ff */
[----:B------:R-:W-:-:S13]  /*0090*/  ISETP.NE.OR P0, PT, R0, UR4, !P0 ;  /* 0x0000000400007c0c */ /* 0x000fda000c705670 */
[----:B------:R-:W-:Y:S05]  /*00a0*/  @P0 EXIT ;  /* 0x000000000000094d */ /* 0x000fea0003800000 */
[C---:B------:R-:W-:Y:S01]  /*00b0*/  ISETP.GE.U32.AND P1, PT, R4.reuse, 0x10, PT ;  /* 0x000000100400780c */ /* 0x040fe20003f26070 */
[----:B------:R-:W0:Y:S01]  /*00c0*/  LDCU.64 UR6, c[0x0][0x358] ;  /* 0x00006b00ff0677ac */ /* 0x000e220008000a00 */
[----:B------:R-:W-:Y:S01]  /*00d0*/  LOP3.LUT R14, R4, 0xf, RZ, 0xc0, !PT ;  /* 0x0000000f040e7812 */ /* 0x000fe200078ec0ff */
[----:B------:R-:W-:Y:S01]  /*00e0*/  IMAD.MOV.U32 R0, RZ, RZ, RZ ;  /* 0x000000ffff007224 */ /* 0x000fe200078e00ff */
[----:B------:R-:W-:Y:S02]  /*00f0*/  ISETP.GE.U32.AND.EX P1, PT, R5, RZ, PT, P1 ;  /* 0x000000ff0500720c */ /* 0x000fe40003f26110 */
[----:B------:R-:W-:Y:S02]  /*0100*/  CS2R R2, SRZ ;  /* 0x0000000000027805 */ /* 0x000fe4000001ff00 */
[----:B------:R-:W-:-:S04]  /*0110*/  ISETP.NE.U32.AND P0, PT, R14, RZ, PT ;  /* 0x000000ff0e00720c */ /* 0x000fc80003f05070 */
[----:B------:R-:W-:-:S05]  /*0120*/  ISETP.NE.AND.EX P0, PT, RZ, RZ, PT, P0 ;  /* 0x000000ffff00720c */ /* 0x000fca0003f05300 */
[----:B------:R-:W-:Y:S08]  /*0130*/  @!P1 BRA `(.L_x_0) ;  /* 0x0000000800949947 */ /* 0x000ff00003800000 */
[----:B------:R-:W1:Y:S01]  /*0140*/  LDCU.64 UR4, c[0x0][0x380] ;  /* 0x00007000ff0477ac */ /* 0x000e620008000a00 */
[----:B------:R-:W-:Y:S01]  /*0150*/  LOP3.LUT R2, R4, 0xfffffff0, RZ, 0xc0, !PT ;  /* 0xfffffff004027812 */ /* 0x000fe200078ec0ff */
[----:B------:R-:W-:Y:S01]  /*0160*/  IMAD.MOV.U32 R0, RZ, RZ, RZ ;  /* 0x000000ffff007224 */ /* 0x000fe200078e00ff */
[----:B------:R-:W-:Y:S01]  /*0170*/  LOP3.LUT R3, R5, 0x7fffffff, RZ, 0xc0, !PT ;  /* 0x7fffffff05037812 */ /* 0x000fe200078ec0ff */
[----:B------:R-:W-:Y:S02]  /*0180*/  IMAD.MOV.U32 R8, RZ, RZ, 0xf ;  /* 0x0000000fff087424 */ /* 0x000fe400078e00ff */
[----:B------:R-:W-:Y:S02]  /*0190*/  IMAD.MOV.U32 R7, RZ, RZ, RZ ;  /* 0x000000ffff077224 */ /* 0x000fe400078e00ff */
[----:B------:R-:W-:Y:S02]  /*01a0*/  IMAD.MOV.U32 R9, RZ, RZ, R2 ;  /* 0x000000ffff097224 */ /* 0x000fe400078e0002 */
[----:B------:R-:W-:Y:S01]  /*01b0*/  IMAD.MOV.U32 R6, RZ, RZ, R3 ;  /* 0x000000ffff067224 */ /* 0x000fe200078e0003 */
[----:B-1----:R-:W-:-:S04]  /*01c0*/  UIADD3 UR4, UP0, UPT, UR4, 0x40, URZ ;  /* 0x0000004004047890 */ /* 0x002fc8000ff1e0ff */
[----:B------:R-:W-:Y:S02]  /*01d0*/  UIADD3.X UR5, UPT, UPT, URZ, UR5, URZ, UP0, !UPT ;  /* 0x00000005ff057290 */ /* 0x000fe400087fe4ff */
[----:B------:R-:W-:-:S04]  /*01e0*/  IMAD.U32 R4, RZ, RZ, UR4 ;  /* 0x00000004ff047e24 */ /* 0x000fc8000f8e00ff */
[----:B------:R-:W-:-:S07]  /*01f0*/  IMAD.U32 R5, RZ, RZ, UR5 ;  /* 0x00000005ff057e24 */ /* 0x000fce000f8e00ff */
.L_x_1:
[----:B0-2---:R-:W2:Y:S02]  /*0200*/  LDG.E.64 R10, desc[UR6][R4.64+-0x40] ;  /* 0xffffc006040a7981 */ /* 0x005ea4000c1e1b00 */
[----:B--2---:R-:W-:-:S04]  /*0210*/  ISETP.NE.U32.AND P2, PT, R10, RZ, PT ;  /* 0x000000ff0a00720c */ /* 0x004fc80003f45070 */
[----:B------:R-:W-:-:S13]  /*0220*/  ISETP.NE.AND.EX P2, PT, R11, RZ, PT, P2 ;  /* 0x000000ff0b00720c */ /* 0x000fda0003f45320 */
[----:B------:R-:W0:Y:S01]  /*0230*/  @P2 LDC.64 R10, c[0x0][0x388] ;  /* 0x0000e200ff0a2b82 */ /* 0x000e220000000a00 */
[----:B------:R-:W-:-:S04]  /*0240*/  @P2 IADD3 R16, P1, PT, R8, -0xf, RZ ;  /* 0xfffffff108102810 */ /* 0x000fc80007f3e0ff */
[----:B------:R-:W-:Y:S01]  /*0250*/  @P2 IADD3.X R17, PT, PT, R7, -0x1, RZ, P1, !PT ;  /* 0xffffffff07112810 */ /* 0x000fe20000ffe4ff */
[----:B0-----:R-:W-:-:S05]  /*0260*/  @P2 IMAD.WIDE R10, R0, 0x8, R10 ;  /* 0x00000008000a2825 */ /* 0x001fca00078e020a */
[----:B------:R0:W-:Y:S04]  /*0270*/  @P2 STG.E.64 desc[UR6][R10.64], R16 ;  /* 0x000000100a002986 */ /* 0x0001e8000c101b06 */
[----:B------:R-:W2:Y:S01]  /*0280*/  LDG.E.64 R12, desc[UR6][R4.64+-0x38] ;  /* 0xffffc806040c7981 */ /* 0x000ea2000c1e1b00 */
[----:B------:R-:W-:Y:S01]  /*0290*/  @P2 VIADD R0, R0, 0x1 ;  /* 0x0000000100002836 */ /* 0x000fe20000000000 */
[----:B--2---:R-:W-:-:S04]  /*02a0*/  ISETP.NE.U32.AND P1, PT, R12, RZ, PT ;  /* 0x000000ff0c00720c */ /* 0x004fc80003f25070 */
[----:B------:R-:W-:-:S13]  /*02b0*/  ISETP.NE.AND.EX P1, PT, R13, RZ, PT, P1 ;  /* 0x000000ff0d00720c */ /* 0x000fda0003f25310 */
[----:B------:R-:W1:Y:S01]  /*02c0*/  @P1 LDC.64 R12, c[0x0][0x388] ;  /* 0x0000e200ff0c1b82 */ /* 0x000e620000000a00 */
[----:B------:R-:W-:-:S04]  /*02d0*/  @P1 IADD3 R18, P2, PT, R8, -0xe, RZ ;  /* 0xfffffff208121810 */ /* 0x000fc80007f5e0ff */
[----:B------:R-:W-:Y:S01]  /*02e0*/  @P1 IADD3.X R19, PT, PT, R7, -0x1, RZ, P2, !PT ;  /* 0xffffffff07131810 */ /* 0x000fe200017fe4ff */
[----:B-1----:R-:W-:-:S05]  /*02f0*/  @P1 IMAD.WIDE R20, R0, 0x8, R12 ;  /* 0x0000000800141825 */ /* 0x002fca00078e020c */
[----:B------:R1:W-:Y:S04]  /*0300*/  @P1 STG.E.64 desc[UR6][R20.64], R18 ;  /* 0x0000001214001986 */ /* 0x0003e8000c101b06 */
[----:B------:R-:W2:Y:S01]  /*0310*/  LDG.E.64 R12, desc[UR6][R4.64+-0x30] ;  /* 0xffffd006040c7981 */ /* 0x000ea2000c1e1b00 */
[----:B------:R-:W-:Y:S01]  /*0320*/  @P1 VIADD R0, R0, 0x1 ;  /* 0x0000000100001836 */ /* 0x000fe20000000000 */
[----:B--2---:R-:W-:-:S04]  /*0330*/  ISETP.NE.U32.AND P2, PT, R12, RZ, PT ;  /* 0x000000ff0c00720c */ /* 0x004fc80003f45070 */
[----:B------:R-:W-:-:S13]  /*0340*/  ISETP.NE.AND.EX P2, PT, R13, RZ, PT, P2 ;  /* 0x000000ff0d00720c */ /* 0x000fda0003f45320 */
[----:B0-----:R-:W0:Y:S01]  /*0350*/  @P2 LDC.64 R10, c[0x0][0x388] ;  /* 0x0000e200ff0a2b82 */ /* 0x001e220000000a00 */
        /* <DEDUP_REMOVED lines=17> */
[----:B------:R-:W2:Y:S01]  /*0470*/  @P2 LDC.64 R10, c[0x0][0x388] ;  /* 0x0000e200ff0a2b82 */ /* 0x000ea20000000a00 */
[----:B0-----:R-:W-:-:S04]  /*0480*/  @P2 IADD3 R12, P1, PT, R8, -0xb, RZ ;  /* 0xfffffff5080c2810 */ /* 0x001fc80007f3e0ff */
[----:B------:R-:W-:Y:S01]  /*0490*/  @P2 IADD3.X R13, PT, PT, R7, -0x1, RZ, P1, !PT ;  /* 0xffffffff070d2810 */ /* 0x000fe20000ffe4ff */
[----:B--2---:R-:W-:-:S05]  /*04a0*/  @P2 IMAD.WIDE R20, R0, 0x8, R10 ;  /* 0x0000000800142825 */ /* 0x004fca00078e020a */
[----:B------:R0:W-:Y:S04]  /*04b0*/  @P2 STG.E.64 desc[UR6][R20.64], R12 ;  /* 0x0000000c14002986 */ /* 0x0001e8000c101b06 */
[----:B------:R-:W2:Y:S01]  /*04c0*/  LDG.E.64 R10, desc[UR6][R4.64+-0x18] ;  /* 0xffffe806040a7981 */ /* 0x000ea2000c1e1b00 */
[----:B------:R-:W-:Y:S01]  /*04d0*/  @P2 VIADD R0, R0, 0x1 ;  /* 0x0000000100002836 */ /* 0x000fe20000000000 */
[----:B--2---:R-:W-:-:S04]  /*04e0*/  ISETP.NE.U32.AND P1, PT, R10, RZ, PT ;  /* 0x000000ff0a00720c */ /* 0x004fc80003f25070 */
[----:B------:R-:W-:-:S13]  /*04f0*/  ISETP.NE.AND.EX P1, PT, R11, RZ, PT, P1 ;  /* 0x000000ff0b00720c */ /* 0x000fda0003f25310 */
[----:B------:R-:W2:Y:S01]  /*0500*/  @P1 LDC.64 R10, c[0x0][0x388] ;  /* 0x0000e200ff0a1b82 */ /* 0x000ea20000000a00 */
[----:B-1----:R-:W-:-:S04]  /*0510*/  @P1 IADD3 R16, P2, PT, R8, -0xa, RZ ;  /* 0xfffffff608101810 */ /* 0x002fc80007f5e0ff */
        /* <DEDUP_REMOVED lines=84> */
[----:B------:R0:W3:Y:S01]  /*0a60*/  LDG.E.64 R10, desc[UR6][R4.64+0x38] ;  /* 0x00003806040a7981 */ /* 0x0000e2000c1e1b00 */
[----:B------:R-:W-:Y:S01]  /*0a70*/  @P2 VIADD R0, R0, 0x1 ;  /* 0x0000000100002836 */ /* 0x000fe20000000000 */
[----:B------:R-:W-:-:S04]  /*0a80*/  IADD3 R9, P2, PT, R9, -0x10, RZ ;  /* 0xfffffff009097810 */ /* 0x000fc80007f5e0ff */
[----:B------:R-:W-:Y:S02]  /*0a90*/  IADD3.X R6, PT, PT, R6, -0x1, RZ, P2, !PT ;  /* 0xffffffff06067810 */ /* 0x000fe400017fe4ff */
[----:B------:R-:W-:Y:S02]  /*0aa0*/  ISETP.NE.U32.AND P2, PT, R9, RZ, PT ;  /* 0x000000ff0900720c */ /* 0x000fe40003f45070 */
[----:B0-----:R-:W-:Y:S02]  /*0ab0*/  IADD3 R4, P3, PT, R4, 0x80, RZ ;  /* 0x0000008004047810 */ /* 0x001fe40007f7e0ff */
[----:B------:R-:W-:-:S03]  /*0ac0*/  ISETP.NE.AND.EX P2, PT, R6, RZ, PT, P2 ;  /* 0x000000ff0600720c */ /* 0x000fc60003f45320 */
[----:B------:R-:W-:Y:S01]  /*0ad0*/  IMAD.X R5, RZ, RZ, R5, P3 ;  /* 0x000000ffff057224 */ /* 0x000fe200018e0605 */
[----:B---3--:R-:W-:-:S04]  /*0ae0*/  ISETP.NE.U32.AND P1, PT, R10, RZ, PT ;  /* 0x000000ff0a00720c */ /* 0x008fc80003f25070 */
[----:B------:R-:W-:-:S13]  /*0af0*/  ISETP.NE.AND.EX P1, PT, R11, RZ, PT, P1 ;  /* 0x000000ff0b00720c */ /* 0x000fda0003f25310 */
[----:B------:R-:W1:Y:S02]  /*0b00*/  @P1 LDC.64 R10, c[0x0][0x388] ;  /* 0x0000e200ff0a1b82 */ /* 0x000e640000000a00 */
[----:B-1----:R-:W-:-:S04]  /*0b10*/  @P1 IMAD.WIDE R16, R0, 0x8, R10 ;  /* 0x0000000800101825 */ /* 0x002fc800078e020a */
[----:B------:R-:W-:Y:S01]  /*0b20*/  @P1 IMAD.MOV.U32 R10, RZ, RZ, R8 ;  /* 0x000000ffff0a1224 */ /* 0x000fe200078e0008 */
[----:B------:R-:W-:Y:S01]  /*0b30*/  IADD3 R8, P4, PT, R8, 0x10, RZ ;  /* 0x0000001008087810 */ /* 0x000fe20007f9e0ff */
[--C-:B------:R-:W-:Y:S02]  /*0b40*/  @P1 IMAD.MOV.U32 R11, RZ, RZ, R7.reuse ;  /* 0x000000ffff0b1224 */ /* 0x100fe400078e0007 */
[----:B------:R-:W-:Y:S02]  /*0b50*/  @P1 VIADD R0, R0, 0x1 ;  /* 0x0000000100001836 */ /* 0x000fe40000000000 */
[----:B------:R-:W-:Y:S01]  /*0b60*/  IMAD.X R7, RZ, RZ, R7, P4 ;  /* 0x000000ffff077224 */ /* 0x000fe200020e0607 */
[----:B------:R2:W-:Y:S01]  /*0b70*/  @P1 STG.E.64 desc[UR6][R16.64], R10 ;  /* 0x0000000a10001986 */ /* 0x0005e2000c101b06 */
[----:B------:R-:W-:Y:S06]  /*0b80*/  @P2 BRA `(.L_x_1) ;  /* 0xfffffff4009c2947 */ /* 0x000fec000383ffff */
.L_x_0:
[----:B0-----:R-:W-:Y:S05]  /*0b90*/  @!P0 EXIT ;  /* 0x000000000000894d */ /* 0x001fea0003800000 */
[----:B------:R-:W0:Y:S01]  /*0ba0*/  LDCU UR5, c[0x0][0x390] ;  /* 0x00007200ff0577ac */ /* 0x000e220008000800 */
[----:B------:R-:W-:-:S04]  /*0bb0*/  ISETP.GE.U32.AND P0, PT, R14, 0x8, PT ;  /* 0x000000080e00780c */ /* 0x000fc80003f06070 */
[----:B------:R-:W-:Y:S01]  /*0bc0*/  ISETP.GE.U32.AND.EX P0, PT, RZ, RZ, PT, P0 ;  /* 0x000000ffff00720c */ /* 0x000fe20003f06100 */
[----:B0-----:R-:W-:-:S12]  /*0bd0*/  ULOP3.LUT UR4, UR5, 0x7, URZ, 0xc0, !UPT ;  /* 0x0000000705047892 */ /* 0x001fd8000f8ec0ff */
[----:B------:R-:W-:Y:S05]  /*0be0*/  @!P0 BRA `(.L_x_2) ;  /* 0x0000000400f08947 */ /* 0x000fea0003800000 */
[----:B------:R-:W0:Y:S02]  /*0bf0*/  LDC.64 R4, c[0x0][0x380] ;  /* 0x0000e000ff047b82 */ /* 0x000e240000000a00 */
[----:B0-----:R-:W-:-:S04]  /*0c00*/  LEA R6, P0, R2, R4, 0x3 ;  /* 0x0000000402067211 */ /* 0x001fc800078018ff */
[----:B------:R-:W-:-:S06]  /*0c10*/  LEA.HI.X R7, R2, R5, R3, 0x3, P0 ;  /* 0x0000000502077211 */ /* 0x000fcc00000f1c03 */
[----:B------:R-:W3:Y:S01]  /*0c20*/  LDG.E.64 R6, desc[UR6][R6.64] ;  /* 0x0000000606067981 */ /* 0x000ee2000c1e1b00 */
[----:B------:R-:W-:-:S05]  /*0c30*/  IADD3 R8, P1, PT, R2, 0x1, RZ ;  /* 0x0000000102087810 */ /* 0x000fca0007f3e0ff */
[----:B------:R-:W-:Y:S02]  /*0c40*/  IMAD.X R9, RZ, RZ, R3, P1 ;  /* 0x000000ffff097224 */ /* 0x000fe400008e0603 */
[----:B--2---:R-:W-:-:S03]  /*0c50*/  IMAD.SHL.U32 R13, R8, 0x8, RZ ;  /* 0x00000008080d7824 */ /* 0x004fc600078e00ff */
[----:B------:R-:W-:Y:S02]  /*0c60*/  SHF.L.U64.HI R14, R8, 0x3, R9 ;  /* 0x00000003080e7819 */ /* 0x000fe40000010209 */
[----:B------:R-:W-:Y:S02]  /*0c70*/  LOP3.LUT R13, R13, 0xfffffff8, RZ, 0xc0, !PT ;  /* 0xfffffff80d0d7812 */ /* 0x000fe400078ec0ff */
[----:B------:R-:W-:Y:S02]  /*0c80*/  LOP3.LUT R14, R14, 0x7, RZ, 0xc0, !PT ;  /* 0x000000070e0e7812 */ /* 0x000fe400078ec0ff */
[----:B------:R-:W-:-:S05]  /*0c90*/  IADD3 R12, P1, PT, R13, R4, RZ ;  /* 0x000000040d0c7210 */ /* 0x000fca0007f3e0ff */
[----:B------:R-:W-:Y:S01]  /*0ca0*/  IMAD.X R13, R14, 0x1, R5, P1 ;  /* 0x000000010e0d7824 */ /* 0x000fe200008e0605 */
[----:B---3--:R-:W-:-:S04]  /*0cb0*/  ISETP.NE.U32.AND P0, PT, R6, RZ, PT ;  /* 0x000000ff0600720c */ /* 0x008fc80003f05070 */
[----:B------:R-:W-:-:S13]  /*0cc0*/  ISETP.NE.AND.EX P0, PT, R7, RZ, PT, P0 ;  /* 0x000000ff0700720c */ /* 0x000fda0003f05300 */
[----:B------:R-:W0:Y:S02]  /*0cd0*/  @P0 LDC.64 R10, c[0x0][0x388] ;  /* 0x0000e200ff0a0b82 */ /* 0x000e240000000a00 */
[----:B0-----:R-:W-:-:S05]  /*0ce0*/  @P0 IMAD.WIDE R14, R0, 0x8, R10 ;  /* 0x00000008000e0825 */ /* 0x001fca00078e020a */
[----:B------:R0:W-:Y:S04]  /*0cf0*/  @P0 STG.E.64 desc[UR6][R14.64], R2 ;  /* 0x000000020e000986 */ /* 0x0001e8000c101b06 */
[----:B------:R-:W2:Y:S01]  /*0d00*/  LDG.E.64 R6, desc[UR6][R12.64] ;  /* 0x000000060c067981 */ /* 0x000ea2000c1e1b00 */
[----:B------:R-:W-:Y:S01]  /*0d10*/  IADD3 R10, P2, PT, R2, 0x2, RZ ;  /* 0x00000002020a7810 */ /* 0x000fe20007f5e0ff */
[----:B------:R-:W-:-:S04]  /*0d20*/  @P0 VIADD R0, R0, 0x1 ;  /* 0x0000000100000836 */ /* 0x000fc80000000000 */
[----:B------:R-:W-:Y:S02]  /*0d30*/  IMAD.X R11, RZ, RZ, R3, P2 ;  /* 0x000000ffff0b7224 */ /* 0x000fe400010e0603 */
[----:B------:R-:W-:-:S03]  /*0d40*/  IMAD.SHL.U32 R9, R10, 0x8, RZ ;  /* 0x000000080a097824 */ /* 0x000fc600078e00ff */
[----:B------:R-:W-:Y:S02]  /*0d50*/  SHF.L.U64.HI R16, R10, 0x3, R11 ;  /* 0x000000030a107819 */ /* 0x000fe4000001020b */
[----:B------:R-:W-:Y:S02]  /*0d60*/  LOP3.LUT R9, R9, 0xfffffff8, RZ, 0xc0, !PT ;  /* 0xfffffff809097812 */ /* 0x000fe400078ec0ff */
[----:B------:R-:W-:Y:S02]  /*0d70*/  LOP3.LUT R16, R16, 0x7, RZ, 0xc0, !PT ;  /* 0x0000000710107812 */ /* 0x000fe400078ec0ff */
[----:B0-----:R-:W-:-:S05]  /*0d80*/  IADD3 R14, P2, PT, R9, R4, RZ ;  /* 0x00000004090e7210 */ /* 0x001fca0007f5e0ff */
[----:B------:R-:W-:Y:S01]  /*0d90*/  IMAD.X R15, R16, 0x1, R5, P2 ;  /* 0x00000001100f7824 */ /* 0x000fe200010e0605 */
[----:B--2---:R-:W-:-:S04]  /*0da0*/  ISETP.NE.U32.AND P1, PT, R6, RZ, PT ;  /* 0x000000ff0600720c */ /* 0x004fc80003f25070 */
[----:B------:R-:W-:-:S13]  /*0db0*/  ISETP.NE.AND.EX P1, PT, R7, RZ, PT, P1 ;  /* 0x000000ff0700720c */ /* 0x000fda0003f25310 */
[----:B------:R-:W0:Y:S01]  /*0dc0*/  @P1 LDC.64 R6, c[0x0][0x388] ;  /* 0x0000e200ff061b82 */ /* 0x000e220000000a00 */
[----:B------:R-:W-:Y:S02]  /*0dd0*/  @P1 IMAD.MOV.U32 R9, RZ, RZ, RZ ;  /* 0x000000ffff091224 */ /* 0x000fe400078e00ff */
[----:B0-----:R-:W-:-:S05]  /*0de0*/  @P1 IMAD.WIDE R12, R0, 0x8, R6 ;  /* 0x00000008000c1825 */ /* 0x001fca00078e0206 */
[----:B------:R0:W-:Y:S04]  /*0df0*/  @P1 STG.E.64 desc[UR6][R12.64], R8 ;  /* 0x000000080c001986 */ /* 0x0001e8000c101b06 */
[----:B------:R-:W2:Y:S01]  /*0e00*/  LDG.E.64 R6, desc[UR6][R14.64] ;  /* 0x000000060e067981 */ /* 0x000ea2000c1e1b00 */
[----:B------:R-:W-:Y:S01]  /*0e10*/  @P1 VIADD R0, R0, 0x1 ;  /* 0x0000000100001836 */ /* 0x000fe20000000000 */
[----:B--2---:R-:W-:Y:S02]  /*0e20*/  ISETP.NE.U32.AND P0, PT, R6, RZ, PT ;  /* 0x000000ff0600720c */ /* 0x004fe40003f05070 */
[----:B------:R-:W-:Y:S02]  /*0e30*/  IADD3 R6, P2, PT, R2, 0x3, RZ ;  /* 0x0000000302067810 */ /* 0x000fe40007f5e0ff */
[----:B------:R-:W-:-:S03]  /*0e40*/  ISETP.NE.AND.EX P0, PT, R7, RZ, PT, P0 ;  /* 0x000000ff0700720c */ /* 0x000fc60003f05300 */
[----:B------:R-:W-:Y:S02]  /*0e50*/  IMAD.X R11, RZ, RZ, R3, P2 ;  /* 0x000000ffff0b7224 */ /* 0x000fe400010e0603 */
[----:B------:R-:W-:-:S03]  /*0e60*/  IMAD.SHL.U32 R7, R6, 0x8, RZ ;  /* 0x0000000806077824 */ /* 0x000fc600078e00ff */
[----:B------:R-:W-:Y:S02]  /*0e70*/  SHF.L.U64.HI R18, R6, 0x3, R11 ;  /* 0x0000000306127819 */ /* 0x000fe4000001020b */
[----:B------:R-:W-:Y:S02]  /*0e80*/  LOP3.LUT R7, R7, 0xfffffff8, RZ, 0xc0, !PT ;  /* 0xfffffff807077812 */ /* 0x000fe400078ec0ff */
[----:B------:R-:W-:Y:S01]  /*0e90*/  LOP3.LUT R18, R18, 0x7, RZ, 0xc0, !PT ;  /* 0x0000000712127812 */ /* 0x000fe200078ec0ff */
[----:B------:R-:W1:Y:S01]  /*0ea0*/  @P0 LDC.64 R16, c[0x0][0x388] ;  /* 0x0000e200ff100b82 */ /* 0x000e620000000a00 */
[----:B0-----:R-:W-:Y:S01]  /*0eb0*/  IADD3 R12, P2, PT, R7, R4, RZ ;  /* 0x00000004070c7210 */ /* 0x001fe20007f5e0ff */
[----:B------:R-:W-:-:S04]  /*0ec0*/  @P0 IMAD.MOV.U32 R11, RZ, RZ, RZ ;  /* 0x000000ffff0b0224 */ /* 0x000fc800078e00ff */
[----:B------:R-:W-:Y:S02]  /*0ed0*/  IMAD.X R13, R18, 0x1, R5, P2 ;  /* 0x00000001120d7824 */ /* 0x000fe400010e0605 */
[----:B-1----:R-:W-:-:S05]  /*0ee0*/  @P0 IMAD.WIDE R16, R0, 0x8, R16 ;  /* 0x0000000800100825 */ /* 0x002fca00078e0210 */
        /* <DEDUP_REMOVED lines=12> */
[----:B------:R-:W-:Y:S01]  /*0fb0*/  IADD3 R14, P2, PT, R15, R4, RZ ;  /* 0x000000040f0e7210 */ /* 0x000fe20007f5e0ff */
[----:B------:R-:W-:-:S04]  /*0fc0*/  @P1 IMAD.MOV.U32 R7, RZ, RZ, RZ ;  /* 0x000000ffff071224 */ /* 0x000fc800078e00ff */
[----:B------:R-:W-:Y:S02]  /*0fd0*/  IMAD.X R15, R20, 0x1, R5, P2 ;  /* 0x00000001140f7824 */ /* 0x000fe400010e0605 */
[----:B-1----:R-:W-:-:S05]  /*0fe0*/  @P1 IMAD.WIDE R18, R0, 0x8, R18 ;  /* 0x0000000800121825 */ /* 0x002fca00078e0212 */
[----:B------:R1:W-:Y:S04]  /*0ff0*/  @P1 STG.E.64 desc[UR6][R18.64], R6 ;  /* 0x0000000612001986 */ /* 0x0003e8000c101b06 */
[----:B0-----:R-:W2:Y:S01]  /*1000*/  LDG.E.64 R10, desc[UR6][R14.64] ;  /* 0x000000060e0a7981 */ /* 0x001ea2000c1e1b00 */
        /* <DEDUP_REMOVED lines=9> */
[----:B------:R-:W0:Y:S01]  /*10a0*/  @P0 LDC.64 R16, c[0x0][0x388] ;  /* 0x0000e200ff100b82 */ /* 0x000e220000000a00 */
[----:B------:R-:W-:Y:S01]  /*10b0*/  IADD3 R12, P2, PT, R13, R4, RZ ;  /* 0x000000040d0c7210 */ /* 0x000fe20007f5e0ff */
[----:B------:R-:W-:-:S04]  /*10c0*/  @P0 IMAD.MOV.U32 R9, RZ, RZ, RZ ;  /* 0x000000ffff090224 */ /* 0x000fc800078e00ff */
[----:B------:R-:W-:Y:S02]  /*10d0*/  IMAD.X R13, R20, 0x1, R5, P2 ;  /* 0x00000001140d7824 */ /* 0x000fe400010e0605 */
[----:B0-----:R-:W-:-:S05]  /*10e0*/  @P0 IMAD.WIDE R16, R0, 0x8, R16 ;  /* 0x0000000800100825 */ /* 0x001fca00078e0210 */
[----:B------:R0:W-:Y:S04]  /*10f0*/  @P0 STG.E.64 desc[UR6][R16.64], R8 ;  /* 0x0000000810000986 */ /* 0x0001e8000c101b06 */
[----:B-1----:R-:W2:Y:S01]  /*1100*/  LDG.E.64 R6, desc[UR6][R12.64] ;  /* 0x000000060c067981 */ /* 0x002ea2000c1e1b00 */
        /* <DEDUP_REMOVED lines=20> */
[----:B------:R-:W-:Y:S02]  /*1250*/  IMAD.SHL.U32 R7, R8, 0x8, RZ ;  /* 0x0000000808077824 */ /* 0x000fe400078e00ff */
[----:B------:R-:W-:-:S03]  /*1260*/  IMAD.X R9, RZ, RZ, R3, P2 ;  /* 0x000000ffff097224 */ /* 0x000fc600010e0603 */
[----:B------:R-:W-:Y:S02]  /*1270*/  LOP3.LUT R3, R7, 0xfffffff8, RZ, 0xc0, !PT ;  /* 0xfffffff807037812 */ /* 0x000fe400078ec0ff */
[----:B------:R-:W-:Y:S02]  /*1280*/  SHF.L.U64.HI R7, R8, 0x3, R9 ;  /* 0x0000000308077819 */ /* 0x000fe40000010209 */
[----:B------:R-:W-:Y:S01]  /*1290*/  IADD3 R4, P2, PT, R3, R4, RZ ;  /* 0x0000000403047210 */ /* 0x000fe20007f5e0ff */
[----:B------:R-:W0:Y:S01]  /*12a0*/  @P0 LDC.64 R12, c[0x0][0x388] ;  /* 0x0000e200ff0c0b82 */ /* 0x000e220000000a00 */
[----:B-1----:R-:W-:Y:S01]  /*12b0*/  LOP3.LUT R10, R7, 0x7, RZ, 0xc0, !PT ;  /* 0x00000007070a7812 */ /* 0x002fe200078ec0ff */
[----:B------:R-:W-:-:S04]  /*12c0*/  @P0 IMAD.MOV.U32 R7, RZ, RZ, RZ ;  /* 0x000000ffff070224 */ /* 0x000fc800078e00ff */
[----:B------:R-:W-:Y:S02]  /*12d0*/  IMAD.X R5, R10, 0x1, R5, P2 ;  /* 0x000000010a057824 */ /* 0x000fe400010e0605 */
[----:B0-----:R-:W-:-:S05]  /*12e0*/  @P0 IMAD.WIDE R12, R0, 0x8, R12 ;  /* 0x00000008000c0825 */ /* 0x001fca00078e020c */
[----:B------:R0:W-:Y:S04]  /*12f0*/  @P0 STG.E.64 desc[UR6][R12.64], R6 ;  /* 0x000000060c000986 */ /* 0x0001e8000c101b06 */
[----:B------:R-:W2:Y:S01]  /*1300*/  LDG.E.64 R4, desc[UR6][R4.64] ;  /* 0x0000000604047981 */ /* 0x000ea2000c1e1b00 */
[----:B------:R-:W-:Y:S02]  /*1310*/  @P0 VIADD R0, R0, 0x1 ;  /* 0x0000000100000836 */ /* 0x000fe40000000000 */
[----:B------:R-:W-:Y:S02]  /*1320*/  VIADD R2, R2, 0x8 ;  /* 0x0000000802027836 */ /* 0x000fe40000000000 */
[----:B------:R-:W-:Y:S01]  /*1330*/  IMAD.MOV.U32 R3, RZ, RZ, RZ ;  /* 0x000000ffff037224 */ /* 0x000fe200078e00ff */
[----:B--2---:R-:W-:-:S04]  /*1340*/  ISETP.NE.U32.AND P1, PT, R4, RZ, PT ;  /* 0x000000ff0400720c */ /* 0x004fc80003f25070 */
[----:B------:R-:W-:-:S13]  /*1350*/  ISETP.NE.AND.EX P1, PT, R5, RZ, PT, P1 ;  /* 0x000000ff0500720c */ /* 0x000fda0003f25310 */
[----:B------:R-:W1:Y:S01]  /*1360*/  @P1 LDC.64 R10, c[0x0][0x388] ;  /* 0x0000e200ff0a1b82 */ /* 0x000e620000000a00 */
[----:B------:R-:W-:Y:S02]  /*1370*/  @P1 IMAD.MOV.U32 R9, RZ, RZ, RZ ;  /* 0x000000ffff091224 */ /* 0x000fe400078e00ff */
[----:B-1----:R-:W-:-:S04]  /*1380*/  @P1 IMAD.WIDE R10, R0, 0x8, R10 ;  /* 0x00000008000a1825 */ /* 0x002fc800078e020a */
[----:B------:R-:W-:Y:S01]  /*1390*/  @P1 VIADD R0, R0, 0x1 ;  /* 0x0000000100001836 */ /* 0x000fe20000000000 */
[----:B------:R0:W-:Y:S06]  /*13a0*/  @P1 STG.E.64 desc[UR6][R10.64], R8 ;  /* 0x000000080a001986 */ /* 0x0001ec000c101b06 */
.L_x_2:
[----:B------:R-:W-:-:S04]  /*13b0*/  ISETP.NE.U32.AND P0, PT, RZ, UR4, PT ;  /* 0x00000004ff007c0c */ /* 0x000fc8000bf05070 */
[----:B------:R-:W-:-:S13]  /*13c0*/  ISETP.NE.AND.EX P0, PT, RZ, RZ, PT, P0 ;  /* 0x000000ffff00720c */ /* 0x000fda0003f05300 */
[----:B------:R-:W-:Y:S05]  /*13d0*/  @!P0 EXIT ;  /* 0x000000000000894d */ /* 0x000fea0003800000 */
[----:B------:R-:W1:Y:S01]  /*13e0*/  LDC.64 R4, c[0x0][0x380] ;  /* 0x0000e000ff047b82 */ /* 0x000e620000000a00 */
[----:B------:R-:W-:Y:S02]  /*13f0*/  UISETP.GE.U32.AND UP0, UPT, UR4, 0x4, UPT ;  /* 0x000000040400788c */ /* 0x000fe4000bf06070 */
[----:B------:R-:W-:Y:S02]  /*1400*/  ULOP3.LUT UR5, UR5, 0x3, URZ, 0xc0, !UPT ;  /* 0x0000000305057892 */ /* 0x000fe4000f8ec0ff */
[----:B------:R-:W-:Y:S01]  /*1410*/  UISETP.GE.U32.AND.EX UP0, UPT, URZ, URZ, UPT, UP0 ;  /* 0x000000ffff00728c */ /* 0x000fe2000bf06100 */
[----:B------:R-:W-:-:S08]  /*1420*/  UMOV UR4, URZ ;  /* 0x000000ff00047c82 */ /* 0x000fd00008000000 */
[----:B------:R-:W-:Y:S05]  /*1430*/  BRA.U !UP0, `(.L_x_3) ;  /* 0x0000000108f07547 */ /* 0x000fea000b800000 */
[----:B0-----:R-:W2:Y:S02]  /*1440*/  LDC.64 R6, c[0x0][0x380] ;  /* 0x0000e000ff067b82 */ /* 0x001ea40000000a00 */
[----:B--2---:R-:W-:-:S04]  /*1450*/  LEA R10, P0, R2, R6, 0x3 ;  /* 0x00000006020a7211 */ /* 0x004fc800078018ff */
[----:B------:R-:W-:-:S05]  /*1460*/  LEA.HI.X R11, R2, R7, R3, 0x3, P0 ;  /* 0x00000007020b7211 */ /* 0x000fca00000f1c03 */
[----:B------:R-:W2:Y:S02]  /*1470*/  LDG.E.64 R8, desc[UR6][R10.64] ;  /* 0x000000060a087981 */ /* 0x000ea4000c1e1b00 */
        /* <DEDUP_REMOVED lines=9> */
[----:B------:R-:W-:-:S05]  /*1510*/  IADD3 R12, P0, PT, R13, R6, RZ ;  /* 0x000000060d0c7210 */ /* 0x000fca0007f1e0ff */
[----:B------:R-:W-:Y:S02]  /*1520*/  IMAD.X R13, R16, 0x1, R7, P0 ;  /* 0x00000001100d7824 */ /* 0x000fe400000e0607 */
        /* <DEDUP_REMOVED lines=12> */
[----:B------:R-:W2:Y:S01]  /*15f0*/  @P0 LDC.64 R16, c[0x0][0x388] ;  /* 0x0000e200ff100b82 */ /* 0x000ea20000000a00 */
[----:B0-----:R-:W-:Y:S01]  /*1600*/  IADD3 R14, P2, PT, R9, R6, RZ ;  /* 0x00000006090e7210 */ /* 0x001fe20007f5e0ff */
[----:B------:R-:W-:-:S04]  /*1610*/  @P0 IMAD.MOV.U32 R9, RZ, RZ, RZ ;  /* 0x000000ffff090224 */ /* 0x000fc800078e00ff */
[----:B------:R-:W-:Y:S02]  /*1620*/  IMAD.X R15, R18, 0x1, R7, P2 ;  /* 0x00000001120f7824 */ /* 0x000fe400010e0607 */
[----:B--2---:R-:W-:-:S05]  /*1630*/  @P0 IMAD.WIDE R16, R0, 0x8, R16 ;  /* 0x0000000800100825 */ /* 0x004fca00078e0210 */
[----:B------:R0:W-:Y:S04]  /*1640*/  @P0 STG.E.64 desc[UR6][R16.64], R8 ;  /* 0x0000000810000986 */ /* 0x0001e8000c101b06 */
[----:B------:R-:W2:Y:S01]  /*1650*/  LDG.E.64 R12, desc[UR6][R14.64] ;  /* 0x000000060e0c7981 */ /* 0x000ea2000c1e1b00 */
        /* <DEDUP_REMOVED lines=9> */
[----:B------:R-:W2:Y:S01]  /*16f0*/  @P1 LDC.64 R18, c[0x0][0x388] ;  /* 0x0000e200ff121b82 */ /* 0x000ea20000000a00 */
[----:B0-----:R-:W-:Y:S01]  /*1700*/  LOP3.LUT R8, R11, 0x7, RZ, 0xc0, !PT ;  /* 0x000000070b087812 */ /* 0x001fe200078ec0ff */
[----:B------:R-:W-:-:S04]  /*1710*/  @P1 IMAD.MOV.U32 R11, RZ, RZ, RZ ;  /* 0x000000ffff0b1224 */ /* 0x000fc800078e00ff */
[----:B------:R-:W-:Y:S02]  /*1720*/  IMAD.X R7, R8, 0x1, R7, P2 ;  /* 0x0000000108077824 */ /* 0x000fe400010e0607 */
[----:B--2---:R-:W-:-:S05]  /*1730*/  @P1 IMAD.WIDE R18, R0, 0x8, R18 ;  /* 0x0000000800121825 */ /* 0x004fca00078e0212 */
[----:B------:R3:W-:Y:S04]  /*1740*/  @P1 STG.E.64 desc[UR6][R18.64], R10 ;  /* 0x0000000a12001986 */ /* 0x0007e8000c101b06 */
[----:B------:R-:W2:Y:S01]  /*1750*/  LDG.E.64 R6, desc[UR6][R6.64] ;  /* 0x0000000606067981 */ /* 0x000ea2000c1e1b00 */
[----:B------:R-:W-:Y:S02]  /*1760*/  @P1 VIADD R0, R0, 0x1 ;  /* 0x0000000100001836 */ /* 0x000fe40000000000 */
[----:B------:R-:W-:Y:S02]  /*1770*/  VIADD R2, R2, 0x4 ;  /* 0x0000000402027836 */ /* 0x000fe40000000000 */
[----:B------:R-:W-:Y:S01]  /*1780*/  IMAD.MOV.U32 R3, RZ, RZ, RZ ;  /* 0x000000ffff037224 */ /* 0x000fe200078e00ff */
[----:B--2---:R-:W-:-:S04]  /*1790*/  ISETP.NE.U32.AND P0, PT, R6, RZ, PT ;  /* 0x000000ff0600720c */ /* 0x004fc80003f05070 */
[----:B------:R-:W-:-:S13]  /*17a0*/  ISETP.NE.AND.EX P0, PT, R7, RZ, PT, P0 ;  /* 0x000000ff0700720c */ /* 0x000fda0003f05300 */
[----:B------:R-:W0:Y:S01]  /*17b0*/  @P0 LDC.64 R8, c[0x0][0x388] ;  /* 0x0000e200ff080b82 */ /* 0x000e220000000a00 */
[----:B------:R-:W-:Y:S02]  /*17c0*/  @P0 IMAD.MOV.U32 R13, RZ, RZ, RZ ;  /* 0x000000ffff0d0224 */ /* 0x000fe400078e00ff */
[----:B0-----:R-:W-:-:S04]  /*17d0*/  @P0 IMAD.WIDE R8, R0, 0x8, R8 ;  /* 0x0000000800080825 */ /* 0x001fc800078e0208 */
[----:B------:R-:W-:Y:S01]  /*17e0*/  @P0 VIADD R0, R0, 0x1 ;  /* 0x0000000100000836 */ /* 0x000fe20000000000 */
[----:B------:R3:W-:Y:S06]  /*17f0*/  @P0 STG.E.64 desc[UR6][R8.64], R12 ;  /* 0x0000000c08000986 */ /* 0x0007ec000c101b06 */
.L_x_3:
[----:B------:R-:W-:-:S04]  /*1800*/  ISETP.NE.U32.AND P0, PT, RZ, UR5, PT ;  /* 0x00000005ff007c0c */ /* 0x000fc8000bf05070 */
[----:B------:R-:W-:-:S13]  /*1810*/  ISETP.NE.AND.EX P0, PT, RZ, UR4, PT, P0 ;  /* 0x00000004ff007c0c */ /* 0x000fda000bf05300 */
[----:B------:R-:W-:Y:S05]  /*1820*/  @!P0 EXIT ;  /* 0x000000000000894d */ /* 0x000fea0003800000 */
.L_x_4:
[----:B01--4-:R-:W-:-:S04]  /*1830*/  LEA R6, P0, R2, R4, 0x3 ;  /* 0x0000000402067211 */ /* 0x013fc800078018ff */
[----:B------:R-:W-:-:S06]  /*1840*/  LEA.HI.X R7, R2, R5, R3, 0x3, P0 ;  /* 0x0000000502077211 */ /* 0x000fcc00000f1c03 */
[----:B------:R-:W4:Y:S01]  /*1850*/  LDG.E.64 R6, desc[UR6][R6.64] ;  /* 0x0000000606067981 */ /* 0x000f22000c1e1b00 */
[----:B------:R-:W-:-:S04]  /*1860*/  UIADD3 UR5, UP0, UPT, UR5, -0x1, URZ ;  /* 0xffffffff05057890 */ /* 0x000fc8000ff1e0ff */
[----:B------:R-:W-:Y:S02]  /*1870*/  UIADD3.X UR4, UPT, UPT, UR4, -0x1, URZ, UP0, !UPT ;  /* 0xffffffff04047890 */ /* 0x000fe400087fe4ff */
[----:B------:R-:W-:-:S04]  /*1880*/  UISETP.NE.U32.AND UP0, UPT, UR5, URZ, UPT ;  /* 0x000000ff0500728c */ /* 0x000fc8000bf05070 */
[----:B------:R-:W-:Y:S01]  /*1890*/  UISETP.NE.AND.EX UP0, UPT, UR4, URZ, UPT, UP0 ;  /* 0x000000ff0400728c */ /* 0x000fe2000bf05300 */
[----:B----4-:R-:W-:-:S04]  /*18a0*/  ISETP.NE.U32.AND P0, PT, R6, RZ, PT ;  /* 0x000000ff0600720c */ /* 0x010fc80003f05070 */
[----:B------:R-:W-:-:S13]  /*18b0*/  ISETP.NE.AND.EX P0, PT, R7, RZ, PT, P0 ;  /* 0x000000ff0700720c */ /* 0x000fda0003f05300 */
[----:B---3--:R-:W0:Y:S01]  /*18c0*/  @P0 LDC.64 R8, c[0x0][0x388] ;  /* 0x0000e200ff080b82 */ /* 0x008e220000000a00 */
[----:B------:R-:W-:Y:S02]  /*18d0*/  @P0 IMAD.MOV.U32 R6, RZ, RZ, R2 ;  /* 0x000000ffff060224 */ /* 0x000fe400078e0002 */
[----:B------:R-:W-:Y:S02]  /*18e0*/  @P0 IMAD.MOV.U32 R7, RZ, RZ, R3 ;  /* 0x000000ffff070224 */ /* 0x000fe400078e0003 */
[----:B------:R-:W-:Y:S02]  /*18f0*/  VIADD R2, R2, 0x1 ;  /* 0x0000000102027836 */ /* 0x000fe40000000000 */
[----:B------:R-:W-:Y:S02]  /*1900*/  IMAD.MOV.U32 R3, RZ, RZ, RZ ;  /* 0x000000ffff037224 */ /* 0x000fe400078e00ff */
[----:B0-----:R-:W-:-:S04]  /*1910*/  @P0 IMAD.WIDE R8, R0, 0x8, R8 ;  /* 0x0000000800080825 */ /* 0x001fc800078e0208 */
[----:B------:R-:W-:Y:S01]  /*1920*/  @P0 VIADD R0, R0, 0x1 ;  /* 0x0000000100000836 */ /* 0x000fe20000000000 */
[----:B------:R4:W-:Y:S01]  /*1930*/  @P0 STG.E.64 desc[UR6][R8.64], R6 ;  /* 0x0000000608000986 */ /* 0x0009e2000c101b06 */
[----:B------:R-:W-:Y:S05]  /*1940*/  BRA.U UP0, `(.L_x_4) ;  /* 0xfffffffd00b87547 */ /* 0x000fea000b83ffff */
[----:B------:R-:W-:Y:S05]  /*1950*/  EXIT ;  /* 0x000000000000794d */ /* 0x000fea0003800000 */
.L_x_5:
[----:B------:R-:W-:-:S00]  /*1960*/  BRA `(.L_x_5) ;  /* 0xfffffffc00fc7947 */ /* 0x000fc0000383ffff */
[----:B------:R-:W-:-:S00]  /*1970*/  NOP ;  /* 0x0000000000007918 */ /* 0x000fc00000000000 */
        /* <DEDUP_REMOVED lines=8> */
.L_x_6:


//--------------------- .nv.shared.reserved.0     --------------------------
	.section	.nv.shared.reserved.0,"aw",@nobits
	.weak		__nv_reservedSMEM_offset_0_alias
	.size		__nv_reservedSMEM_offset_0_alias, 0, 64
	.other		__nv_reservedSMEM_offset_0_alias,@"STO_CUDA_RESERVED_SHARED STV_DEFAULT"
__nv_reservedSMEM_offset_0_alias:
	.zero		0
	.zero		64


//--------------------- .nv.constant0._Z16tensorNonZeroI64PlS_l --------------------------
	.section	.nv.constant0._Z16tensorNonZeroI64PlS_l,"a",@progbits
	.sectionflags	@""
	.align	4
.nv.constant0._Z16tensorNonZeroI64PlS_l:
	.zero		920


//--------------------- SYMBOLS --------------------------

	.type		.nv.reservedSmem.offset0,@object
	.size		.nv.reservedSmem.offset0,0x4
